	.headerflags	@"EF_CUDA_TEXMODE_UNIFIED EF_CUDA_64BIT_ADDRESS EF_CUDA_ACCELERATORS EF_CUDA_SM90 EF_CUDA_VIRTUAL_SM(EF_CUDA_SM90)"
	.elftype	@"ET_EXEC"


//--------------------- .nv.info                  --------------------------
	.section	.nv.info,"",@"SHT_CUDA_INFO"
	.align	4


	//----- nvinfo : EIATTR_REGCOUNT
	.align		4
        /*0000*/ 	.byte	0x04, 0x2f
        /*0002*/ 	.short	(.L_1 - .L_0)
	.align		4
.L_0:
        /*0004*/ 	.word	index@(triton_poi_fused_ones_like_0)
        /*0008*/ 	.word	0x00000008


	//----- nvinfo : EIATTR_MIN_STACK_SIZE
	.align		4
.L_1:
        /*000c*/ 	.byte	0x04, 0x12
        /*000e*/ 	.short	(.L_3 - .L_2)
	.align		4
.L_2:
        /*0010*/ 	.word	index@(triton_poi_fused_ones_like_0)
        /*0014*/ 	.word	0x00000000


	//----- nvinfo : EIATTR_FRAME_SIZE
	.align		4
.L_3:
        /*0018*/ 	.byte	0x04, 0x11
        /*001a*/ 	.short	(.L_5 - .L_4)
	.align		4
.L_4:
        /*001c*/ 	.word	index@(triton_poi_fused_ones_like_0)
        /*0020*/ 	.word	0x00000000


	//----- nvinfo : EIATTR_MIN_STACK_SIZE
	.align		4
.L_5:
        /*0024*/ 	.byte	0x04, 0x12
        /*0026*/ 	.short	(.L_7 - .L_6)
	.align		4
.L_6:
        /*0028*/ 	.word	index@(triton_poi_fused_ones_like_0)
        /*002c*/ 	.word	0x00000000
.L_7:


//--------------------- .nv.info.triton_poi_fused_ones_like_0 --------------------------
	.section	.nv.info.triton_poi_fused_ones_like_0,"",@"SHT_CUDA_INFO"
	.sectionflags	@""
	.align	4


	//----- nvinfo : EIATTR_CUDA_API_VERSION
	.align		4
        /*0000*/ 	.byte	0x04, 0x37
        /*0002*/ 	.short	(.L_9 - .L_8)
.L_8:
        /*0004*/ 	.word	0x0000007c


	//----- nvinfo : EIATTR_KPARAM_INFO
	.align		4
.L_9:
        /*0008*/ 	.byte	0x04, 0x17
        /*000a*/ 	.short	(.L_11 - .L_10)
.L_10:
        /*000c*/ 	.word	0x00000000
        /*0010*/ 	.short	0x0001
        /*0012*/ 	.short	0x0008
        /*0014*/ 	.byte	0x00, 0xf0, 0x11, 0x00


	//----- nvinfo : EIATTR_KPARAM_INFO
	.align		4
.L_11:
        /*0018*/ 	.byte	0x04, 0x17
        /*001a*/ 	.short	(.L_13 - .L_12)
.L_12:
        /*001c*/ 	.word	0x00000000
        /*0020*/ 	.short	0x0000
        /*0022*/ 	.short	0x0000
        /*0024*/ 	.byte	0x00, 0xf4, 0x21, 0x00


	//----- nvinfo : EIATTR_SPARSE_MMA_MASK
	.align		4
.L_13:
        /*0028*/ 	.byte	0x03, 0x50
        /*002a*/ 	.short	0x0000


	//----- nvinfo : EIATTR_MAXREG_COUNT
	.align		4
        /*002c*/ 	.byte	0x03, 0x1b
        /*002e*/ 	.short	0x00ff


	//----- nvinfo : EIATTR_EXIT_INSTR_OFFSETS
	.align		4
        /*0030*/ 	.byte	0x04, 0x1c
        /*0032*/ 	.short	(.L_15 - .L_14)


	//   ....[0]....
.L_14:
        /*0034*/ 	.word	0x00000090


	//   ....[1]....
        /*0038*/ 	.word	0x000000e0


	//----- nvinfo : EIATTR_REQNTID
	.align		4
.L_15:
        /*003c*/ 	.byte	0x04, 0x10
        /*003e*/ 	.short	(.L_17 - .L_16)
.L_16:
        /*0040*/ 	.word	0x00000080
        /*0044*/ 	.word	0x00000001
        /*0048*/ 	.word	0x00000001


	//----- nvinfo : EIATTR_CBANK_PARAM_SIZE
	.align		4
.L_17:
        /*004c*/ 	.byte	0x03, 0x19
        /*004e*/ 	.short	0x000c


	//----- nvinfo : EIATTR_PARAM_CBANK
	.align		4
        /*0050*/ 	.byte	0x04, 0x0a
        /*0052*/ 	.short	(.L_19 - .L_18)
	.align		4
.L_18:
        /*0054*/ 	.word	index@(.nv.constant0.triton_poi_fused_ones_like_0)
        /*0058*/ 	.short	0x0210
        /*005a*/ 	.short	0x000c


	//----- nvinfo : EIATTR_SW_WAR
	.align		4
.L_19:
        /*005c*/ 	.byte	0x04, 0x36
        /*005e*/ 	.short	(.L_21 - .L_20)
.L_20:
        /*0060*/ 	.word	0x00000008
.L_21:


//--------------------- .nv.callgraph             --------------------------
	.section	.nv.callgraph,"",@"SHT_CUDA_CALLGRAPH"
	.align	4
	.sectionentsize	8
	.align		4
        /*0000*/ 	.word	0x00000000
	.align		4
        /*0004*/ 	.word	0xffffffff
	.align		4
        /*0008*/ 	.word	0x00000000
	.align		4
        /*000c*/ 	.word	0xfffffffe
	.align		4
        /*0010*/ 	.word	0x00000000
	.align		4
        /*0014*/ 	.word	0xfffffffd
	.align		4
        /*0018*/ 	.word	0x00000000
	.align		4
        /*001c*/ 	.word	0xfffffffc


//--------------------- .text.triton_poi_fused_ones_like_0 --------------------------
	.section	.text.triton_poi_fused_ones_like_0,"ax",@progbits
	.align	128
        .global         triton_poi_fused_ones_like_0
        .type           triton_poi_fused_ones_like_0,@function
        .size           triton_poi_fused_ones_like_0,(.L_x_1 - triton_poi_fused_ones_like_0)
        .other          triton_poi_fused_ones_like_0,@"STO_CUDA_ENTRY STV_DEFAULT"
triton_poi_fused_ones_like_0:
.text.triton_poi_fused_ones_like_0:
[----:B------:R-:W0:Y:S02]  /*0000*/  LDC R1, c[0x0][0x28] ;  /* 0x00000a00ff017b82 */ /* 0x000e240000000800 */
[----:B------:R-:W1:Y:S01]  /*0010*/  S2R R0, SR_TID.X ;  /* 0x0000000000007919 */ /* 0x000e620000002100 */
[----:B------:R-:W2:Y:S01]  /*0020*/  LDC.64 R2, c[0x0][0x210] ;  /* 0x00008400ff027b82 */ /* 0x000ea20000000a00 */
[----:B------:R-:W3:Y:S01]  /*0030*/  S2R R5, SR_CTAID.X ;  /* 0x0000000000057919 */ /* 0x000ee20000002500 */
[----:B-1----:R-:W-:-:S05]  /*0040*/  IMAD.SHL.U32 R0, R0, 0x2, RZ ;  /* 0x0000000200007824 */ /* 0x002fca00078e00ff */
[----:B------:R-:W-:-:S05]  /*0050*/  LOP3.LUT R0, R0, 0xfe, RZ, 0xc0, !PT ;  /* 0x000000fe00007812 */ /* 0x000fca00078ec0ff */
[----:B---3--:R-:W-:-:S04]  /*0060*/  IMAD R5, R5, 0x100, R0 ;  /* 0x0000010005057824 */ /* 0x008fc800078e0200 */
[C---:B--2---:R-:W-:Y:S01]  /*0070*/  IMAD.WIDE R2, R5.reuse, 0x4, R2 ;  /* 0x0000000405027825 */ /* 0x044fe200078e0202 */
[----:B------:R-:W-:-:S13]  /*0080*/  ISETP.GE.AND P0, PT, R5, 0x100, PT ;  /* 0x000001000500780c */ /* 0x000fda0003f06270 */
[----:B------:R-:W-:Y:S05]  /*0090*/  @P0 EXIT ;  /* 0x000000000000094d */ /* 0x000fea0003800000 */
[----:B------:R-:W-:Y:S01]  /*00a0*/  HFMA2.MMA R4, -RZ, RZ, 1.875, 0 ;  /* 0x3f800000ff047435 */ /* 0x000fe200000001ff */
[----:B------:R-:W-:Y:S01]  /*00b0*/  MOV R5, 0x3f800000 ;  /* 0x3f80000000057802 */ /* 0x000fe20000000f00 */
[----:B------:R-:W-:-:S05]  /*00c0*/  ULDC.64 UR4, c[0x0][0x208] ;  /* 0x0000820000047ab9 */ /* 0x000fca0000000a00 */
[----:B------:R-:W-:Y:S01]  /*00d0*/  STG.E.64 desc[UR4][R2.64], R4 ;  /* 0x0000000402007986 */ /* 0x000fe2000c101b04 */
[----:B------:R-:W-:Y:S05]  /*00e0*/  EXIT ;  /* 0x000000000000794d */ /* 0x000fea0003800000 */
.L_x_0:
[----:B------:R-:W-:-:S00]  /*00f0*/  BRA `(.L_x_0) ;  /* 0xfffffffc00fc7947 */ /* 0x000fc0000383ffff */
[----:B------:R-:W-:-:S00]  /*0100*/  NOP ;  /* 0x0000000000007918 */ /* 0x000fc00000000000 */
[----:B------:R-:W-:-:S00]  /*0110*/  NOP ;  /* 0x0000000000007918 */ /* 0x000fc00000000000 */
[----:B------:R-:W-:-:S00]  /*0120*/  NOP ;  /* 0x0000000000007918 */ /* 0x000fc00000000000 */
[----:B------:R-:W-:-:S00]  /*0130*/  NOP ;  /* 0x0000000000007918 */ /* 0x000fc00000000000 */
[----:B------:R-:W-:-:S00]  /*0140*/  NOP ;  /* 0x0000000000007918 */ /* 0x000fc00000000000 */
[----:B------:R-:W-:-:S00]  /*0150*/  NOP ;  /* 0x0000000000007918 */ /* 0x000fc00000000000 */
[----:B------:R-:W-:-:S00]  /*0160*/  NOP ;  /* 0x0000000000007918 */ /* 0x000fc00000000000 */
[----:B------:R-:W-:-:S00]  /*0170*/  NOP ;  /* 0x0000000000007918 */ /* 0x000fc00000000000 */
.L_x_1:


//--------------------- .nv.constant0.triton_poi_fused_ones_like_0 --------------------------
	.section	.nv.constant0.triton_poi_fused_ones_like_0,"a",@progbits
	.sectionflags	@""
	.align	4
.nv.constant0.triton_poi_fused_ones_like_0:
	.zero		540
